	.headerflags	@"EF_CUDA_TEXMODE_UNIFIED EF_CUDA_64BIT_ADDRESS EF_CUDA_ACCELERATORS EF_CUDA_SM90 EF_CUDA_VIRTUAL_SM(EF_CUDA_SM90)"
	.elftype	@"ET_EXEC"


//--------------------- .nv.info                  --------------------------
	.section	.nv.info,"",@"SHT_CUDA_INFO"
	.align	4


	//----- nvinfo : EIATTR_REGCOUNT
	.align		4
        /*0000*/ 	.byte	0x04, 0x2f
        /*0002*/ 	.short	(.L_1 - .L_0)
	.align		4
.L_0:
        /*0004*/ 	.word	index@(triton_poi_fused__unsafe_index_add_mul_sub_18)
        /*0008*/ 	.word	0x00000022


	//----- nvinfo : EIATTR_MIN_STACK_SIZE
	.align		4
.L_1:
        /*000c*/ 	.byte	0x04, 0x12
        /*000e*/ 	.short	(.L_3 - .L_2)
	.align		4
.L_2:
        /*0010*/ 	.word	index@(triton_poi_fused__unsafe_index_add_mul_sub_18)
        /*0014*/ 	.word	0x00000000


	//----- nvinfo : EIATTR_FRAME_SIZE
	.align		4
.L_3:
        /*0018*/ 	.byte	0x04, 0x11
        /*001a*/ 	.short	(.L_5 - .L_4)
	.align		4
.L_4:
        /*001c*/ 	.word	index@(triton_poi_fused__unsafe_index_add_mul_sub_18)
        /*0020*/ 	.word	0x00000000


	//----- nvinfo : EIATTR_MIN_STACK_SIZE
	.align		4
.L_5:
        /*0024*/ 	.byte	0x04, 0x12
        /*0026*/ 	.short	(.L_7 - .L_6)
	.align		4
.L_6:
        /*0028*/ 	.word	index@(triton_poi_fused__unsafe_index_add_mul_sub_18)
        /*002c*/ 	.word	0x00000000
.L_7:


//--------------------- .nv.info.triton_poi_fused__unsafe_index_add_mul_sub_18 --------------------------
	.section	.nv.info.triton_poi_fused__unsafe_index_add_mul_sub_18,"",@"SHT_CUDA_INFO"
	.sectionflags	@""
	.align	4


	//----- nvinfo : EIATTR_CUDA_API_VERSION
	.align		4
        /*0000*/ 	.byte	0x04, 0x37
        /*0002*/ 	.short	(.L_9 - .L_8)
.L_8:
        /*0004*/ 	.word	0x0000007c


	//----- nvinfo : EIATTR_KPARAM_INFO
	.align		4
.L_9:
        /*0008*/ 	.byte	0x04, 0x17
        /*000a*/ 	.short	(.L_11 - .L_10)
.L_10:
        /*000c*/ 	.word	0x00000000
        /*0010*/ 	.short	0x000b
        /*0012*/ 	.short	0x0058
        /*0014*/ 	.byte	0x00, 0xf0, 0x11, 0x00


	//----- nvinfo : EIATTR_KPARAM_INFO
	.align		4
.L_11:
        /*0018*/ 	.byte	0x04, 0x17
        /*001a*/ 	.short	(.L_13 - .L_12)
.L_12:
        /*001c*/ 	.word	0x00000000
        /*0020*/ 	.short	0x000a
        /*0022*/ 	.short	0x0050
        /*0024*/ 	.byte	0x00, 0xf4, 0x21, 0x00


	//----- nvinfo : EIATTR_KPARAM_INFO
	.align		4
.L_13:
        /*0028*/ 	.byte	0x04, 0x17
        /*002a*/ 	.short	(.L_15 - .L_14)
.L_14:
        /*002c*/ 	.word	0x00000000
        /*0030*/ 	.short	0x0009
        /*0032*/ 	.short	0x0048
        /*0034*/ 	.byte	0x00, 0xf4, 0x21, 0x00


	//----- nvinfo : EIATTR_KPARAM_INFO
	.align		4
.L_15:
        /*0038*/ 	.byte	0x04, 0x17
        /*003a*/ 	.short	(.L_17 - .L_16)
.L_16:
        /*003c*/ 	.word	0x00000000
        /*0040*/ 	.short	0x0008
        /*0042*/ 	.short	0x0040
        /*0044*/ 	.byte	0x00, 0xf4, 0x21, 0x00


	//----- nvinfo : EIATTR_KPARAM_INFO
	.align		4
.L_17:
        /*0048*/ 	.byte	0x04, 0x17
        /*004a*/ 	.short	(.L_19 - .L_18)
.L_18:
        /*004c*/ 	.word	0x00000000
        /*0050*/ 	.short	0x0007
        /*0052*/ 	.short	0x0038
        /*0054*/ 	.byte	0x00, 0xf4, 0x21, 0x00


	//----- nvinfo : EIATTR_KPARAM_INFO
	.align		4
.L_19:
        /*0058*/ 	.byte	0x04, 0x17
        /*005a*/ 	.short	(.L_21 - .L_20)
.L_20:
        /*005c*/ 	.word	0x00000000
        /*0060*/ 	.short	0x0006
        /*0062*/ 	.short	0x0030
        /*0064*/ 	.byte	0x00, 0xf4, 0x21, 0x00


	//----- nvinfo : EIATTR_KPARAM_INFO
	.align		4
.L_21:
        /*0068*/ 	.byte	0x04, 0x17
        /*006a*/ 	.short	(.L_23 - .L_22)
.L_22:
        /*006c*/ 	.word	0x00000000
        /*0070*/ 	.short	0x0005
        /*0072*/ 	.short	0x0028
        /*0074*/ 	.byte	0x00, 0xf4, 0x21, 0x00


	//----- nvinfo : EIATTR_KPARAM_INFO
	.align		4
.L_23:
        /*0078*/ 	.byte	0x04, 0x17
        /*007a*/ 	.short	(.L_25 - .L_24)
.L_24:
        /*007c*/ 	.word	0x00000000
        /*0080*/ 	.short	0x0004
        /*0082*/ 	.short	0x0020
        /*0084*/ 	.byte	0x00, 0xf4, 0x21, 0x00


	//----- nvinfo : EIATTR_KPARAM_INFO
	.align		4
.L_25:
        /*0088*/ 	.byte	0x04, 0x17
        /*008a*/ 	.short	(.L_27 - .L_26)
.L_26:
        /*008c*/ 	.word	0x00000000
        /*0090*/ 	.short	0x0003
        /*0092*/ 	.short	0x0018
        /*0094*/ 	.byte	0x00, 0xf4, 0x21, 0x00


	//----- nvinfo : EIATTR_KPARAM_INFO
	.align		4
.L_27:
        /*0098*/ 	.byte	0x04, 0x17
        /*009a*/ 	.short	(.L_29 - .L_28)
.L_28:
        /*009c*/ 	.word	0x00000000
        /*00a0*/ 	.short	0x0002
        /*00a2*/ 	.short	0x0010
        /*00a4*/ 	.byte	0x00, 0xf4, 0x21, 0x00


	//----- nvinfo : EIATTR_KPARAM_INFO
	.align		4
.L_29:
        /*00a8*/ 	.byte	0x04, 0x17
        /*00aa*/ 	.short	(.L_31 - .L_30)
.L_30:
        /*00ac*/ 	.word	0x00000000
        /*00b0*/ 	.short	0x0001
        /*00b2*/ 	.short	0x0008
        /*00b4*/ 	.byte	0x00, 0xf4, 0x21, 0x00


	//----- nvinfo : EIATTR_KPARAM_INFO
	.align		4
.L_31:
        /*00b8*/ 	.byte	0x04, 0x17
        /*00ba*/ 	.short	(.L_33 - .L_32)
.L_32:
        /*00bc*/ 	.word	0x00000000
        /*00c0*/ 	.short	0x0000
        /*00c2*/ 	.short	0x0000
        /*00c4*/ 	.byte	0x00, 0xf4, 0x21, 0x00


	//----- nvinfo : EIATTR_SPARSE_MMA_MASK
	.align		4
.L_33:
        /*00c8*/ 	.byte	0x03, 0x50
        /*00ca*/ 	.short	0x0000


	//----- nvinfo : EIATTR_MAXREG_COUNT
	.align		4
        /*00cc*/ 	.byte	0x03, 0x1b
        /*00ce*/ 	.short	0x00ff


	//----- nvinfo : EIATTR_EXIT_INSTR_OFFSETS
	.align		4
        /*00d0*/ 	.byte	0x04, 0x1c
        /*00d2*/ 	.short	(.L_35 - .L_34)


	//   ....[0]....
.L_34:
        /*00d4*/ 	.word	0x00000d40


	//----- nvinfo : EIATTR_REQNTID
	.align		4
.L_35:
        /*00d8*/ 	.byte	0x04, 0x10
        /*00da*/ 	.short	(.L_37 - .L_36)
.L_36:
        /*00dc*/ 	.word	0x00000100
        /*00e0*/ 	.word	0x00000001
        /*00e4*/ 	.word	0x00000001


	//----- nvinfo : EIATTR_CBANK_PARAM_SIZE
	.align		4
.L_37:
        /*00e8*/ 	.byte	0x03, 0x19
        /*00ea*/ 	.short	0x005c


	//----- nvinfo : EIATTR_PARAM_CBANK
	.align		4
        /*00ec*/ 	.byte	0x04, 0x0a
        /*00ee*/ 	.short	(.L_39 - .L_38)
	.align		4
.L_38:
        /*00f0*/ 	.word	index@(.nv.constant0.triton_poi_fused__unsafe_index_add_mul_sub_18)
        /*00f4*/ 	.short	0x0210
        /*00f6*/ 	.short	0x005c


	//----- nvinfo : EIATTR_SW_WAR
	.align		4
.L_39:
        /*00f8*/ 	.byte	0x04, 0x36
        /*00fa*/ 	.short	(.L_41 - .L_40)
.L_40:
        /*00fc*/ 	.word	0x00000008
.L_41:


//--------------------- .nv.callgraph             --------------------------
	.section	.nv.callgraph,"",@"SHT_CUDA_CALLGRAPH"
	.align	4
	.sectionentsize	8
	.align		4
        /*0000*/ 	.word	0x00000000
	.align		4
        /*0004*/ 	.word	0xffffffff
	.align		4
        /*0008*/ 	.word	0x00000000
	.align		4
        /*000c*/ 	.word	0xfffffffe
	.align		4
        /*0010*/ 	.word	0x00000000
	.align		4
        /*0014*/ 	.word	0xfffffffd
	.align		4
        /*0018*/ 	.word	0x00000000
	.align		4
        /*001c*/ 	.word	0xfffffffc


//--------------------- .text.triton_poi_fused__unsafe_index_add_mul_sub_18 --------------------------
	.section	.text.triton_poi_fused__unsafe_index_add_mul_sub_18,"ax",@progbits
	.align	128
        .global         triton_poi_fused__unsafe_index_add_mul_sub_18
        .type           triton_poi_fused__unsafe_index_add_mul_sub_18,@function
        .size           triton_poi_fused__unsafe_index_add_mul_sub_18,(.L_x_1 - triton_poi_fused__unsafe_index_add_mul_sub_18)
        .other          triton_poi_fused__unsafe_index_add_mul_sub_18,@"STO_CUDA_ENTRY STV_DEFAULT"
triton_poi_fused__unsafe_index_add_mul_sub_18:
.text.triton_poi_fused__unsafe_index_add_mul_sub_18:
[----:B------:R-:W-:Y:S01]  /*0000*/  LDC R1, c[0x0][0x28] ;  /* 0x00000a00ff017b82 */ /* 0x000fe20000000800 */
[----:B------:R-:W1:Y:S07]  /*0010*/  S2R R0, SR_TID.X ;  /* 0x0000000000007919 */ /* 0x000e6e0000002100 */
[----:B------:R-:W2:Y:S01]  /*0020*/  LDC.64 R2, c[0x0][0x228] ;  /* 0x00008a00ff027b82 */ /* 0x000ea20000000a00 */
[----:B------:R-:W-:Y:S01]  /*0030*/  ULDC.64 UR4, c[0x0][0x208] ;  /* 0x0000820000047ab9 */ /* 0x000fe20000000a00 */
[----:B------:R-:W-:Y:S01]  /*0040*/  ULDC.64 UR6, c[0x0][0x230] ;  /* 0x00008c0000067ab9 */ /* 0x000fe20000000a00 */
[----:B------:R-:W3:Y:S05]  /*0050*/  S2R R7, SR_CTAID.X ;  /* 0x0000000000077919 */ /* 0x000eea0000002500 */
[----:B------:R-:W4:Y:S08]  /*0060*/  LDC.64 R14, c[0x0][0x220] ;  /* 0x00008800ff0e7b82 */ /* 0x000f300000000a00 */
[----:B------:R-:W5:Y:S08]  /*0070*/  LDC.64 R18, c[0x0][0x218] ;  /* 0x00008600ff127b82 */ /* 0x000f700000000a00 */
[----:B------:R-:W4:Y:S01]  /*0080*/  LDC.64 R12, c[0x0][0x238] ;  /* 0x00008e00ff0c7b82 */ /* 0x000f220000000a00 */
[----:B-1----:R-:W-:Y:S01]  /*0090*/  IMAD.SHL.U32 R0, R0, 0x2, RZ ;  /* 0x0000000200007824 */ /* 0x002fe200078e00ff */
[----:B---3--:R-:W-:-:S04]  /*00a0*/  SHF.R.S32.HI R17, RZ, 0x16, R7 ;  /* 0x00000016ff117819 */ /* 0x008fc80000011407 */
[----:B------:R-:W-:Y:S02]  /*00b0*/  LOP3.LUT R0, R0, 0x1fe, RZ, 0xc0, !PT ;  /* 0x000001fe00007812 */ /* 0x000fe400078ec0ff */
[----:B------:R-:W-:-:S03]  /*00c0*/  SGXT R17, R17, 0x1 ;  /* 0x000000011111781a */ /* 0x000fc60000000200 */
[----:B------:R-:W-:Y:S02]  /*00d0*/  IMAD R0, R7, 0x200, R0 ;  /* 0x0000020007007824 */ /* 0x000fe400078e0200 */
[----:B------:R-:W1:Y:S03]  /*00e0*/  LDC.64 R6, c[0x0][0x248] ;  /* 0x00009200ff067b82 */ /* 0x000e660000000a00 */
[----:B------:R-:W-:Y:S02]  /*00f0*/  SHF.R.S32.HI R5, RZ, 0x1f, R0 ;  /* 0x0000001fff057819 */ /* 0x000fe40000011400 */
[-C--:B------:R-:W-:Y:S02]  /*0100*/  LEA.HI R4, R17, R0.reuse, RZ, 0xa ;  /* 0x0000000011047211 */ /* 0x080fe400078f50ff */
[----:B------:R-:W-:Y:S02]  /*0110*/  LEA.HI R5, R5, R0, RZ, 0x5 ;  /* 0x0000000005057211 */ /* 0x000fe400078f28ff */
[----:B------:R-:W-:-:S02]  /*0120*/  SHF.R.S32.HI R4, RZ, 0xa, R4 ;  /* 0x0000000aff047819 */ /* 0x000fc40000011404 */
[----:B------:R-:W-:Y:S02]  /*0130*/  LOP3.LUT R9, R5, 0xffffffe0, RZ, 0xc0, !PT ;  /* 0xffffffe005097812 */ /* 0x000fe400078ec0ff */
[----:B------:R-:W-:-:S03]  /*0140*/  SHF.R.S32.HI R5, RZ, 0x5, R5 ;  /* 0x00000005ff057819 */ /* 0x000fc60000011405 */
[----:B------:R-:W-:Y:S01]  /*0150*/  IMAD.IADD R16, R0, 0x1, -R9 ;  /* 0x0000000100107824 */ /* 0x000fe200078e0a09 */
[----:B------:R-:W-:-:S03]  /*0160*/  LEA.HI R20, R5, R5, RZ, 0x5 ;  /* 0x0000000505147211 */ /* 0x000fc600078f28ff */
[----:B--2---:R-:W-:Y:S01]  /*0170*/  IMAD.WIDE R8, R16, 0x8, R2 ;  /* 0x0000000810087825 */ /* 0x004fe200078e0202 */
[----:B------:R-:W-:Y:S02]  /*0180*/  LEA.HI R2, R4, R4, RZ, 0x5 ;  /* 0x0000000404027211 */ /* 0x000fe400078f28ff */
[----:B------:R-:W-:Y:S02]  /*0190*/  LOP3.LUT R20, R20, 0xffffffe0, RZ, 0xc0, !PT ;  /* 0xffffffe014147812 */ /* 0x000fe400078ec0ff */
[----:B------:R-:W-:Y:S01]  /*01a0*/  LOP3.LUT R3, R2, 0xffffffe0, RZ, 0xc0, !PT ;  /* 0xffffffe002037812 */ /* 0x000fe200078ec0ff */
[----:B------:R-:W2:Y:S01]  /*01b0*/  LDG.E.EL.128 R8, desc[UR4][R8.64] ;  /* 0x0000000408087981 */ /* 0x000ea2000c2e1d00 */
[----:B0---4-:R-:W-:Y:S02]  /*01c0*/  IMAD.WIDE R12, R16, 0x8, R12 ;  /* 0x00000008100c7825 */ /* 0x011fe400078e020c */
[----:B------:R-:W-:Y:S02]  /*01d0*/  IADD3 R2, R4, -R3, RZ ;  /* 0x8000000304027210 */ /* 0x000fe40007ffe0ff */
[----:B------:R-:W-:-:S03]  /*01e0*/  IMAD.IADD R4, R5, 0x1, -R20 ;  /* 0x0000000105047824 */ /* 0x000fc600078e0a14 */
[----:B-----5:R-:W-:-:S04]  /*01f0*/  IMAD.WIDE R20, R2, 0x8, R18 ;  /* 0x0000000802147825 */ /* 0x020fc800078e0212 */
[----:B------:R-:W-:Y:S02]  /*0200*/  IMAD.WIDE R22, R4, 0x8, R14 ;  /* 0x0000000804167825 */ /* 0x000fe400078e020e */
[----:B------:R-:W3:Y:S02]  /*0210*/  LDG.E.EL.64 R20, desc[UR4][R20.64] ;  /* 0x0000000414147981 */ /* 0x000ee4000c2e1b00 */
[----:B-1----:R-:W-:Y:S02]  /*0220*/  IMAD.WIDE R6, R2, 0x8, R6 ;  /* 0x0000000802067825 */ /* 0x002fe400078e0206 */
[----:B------:R-:W4:Y:S04]  /*0230*/  LDG.E.EL.64 R22, desc[UR4][R22.64] ;  /* 0x0000000416167981 */ /* 0x000f28000c2e1b00 */
[----:B------:R-:W5:Y:S04]  /*0240*/  LDG.E.EL.128 R12, desc[UR4][R12.64] ;  /* 0x000000040c0c7981 */ /* 0x000f68000c2e1d00 */
[----:B------:R-:W5:Y:S01]  /*0250*/  LDG.E.EL.64 R6, desc[UR4][R6.64] ;  /* 0x0000000406067981 */ /* 0x000f62000c2e1b00 */
[----:B------:R-:W-:-:S04]  /*0260*/  LEA.HI R17, R17, R0, RZ, 0xf ;  /* 0x0000000011117211 */ /* 0x000fc800078f78ff */
[----:B------:R-:W-:Y:S02]  /*0270*/  SHF.R.S32.HI R17, RZ, 0xf, R17 ;  /* 0x0000000fff117819 */ /* 0x000fe40000011411 */
[----:B--2---:R-:W-:-:S04]  /*0280*/  SHF.R.U32.HI R3, RZ, 0x19, R9 ;  /* 0x00000019ff037819 */ /* 0x004fc80000011609 */
[----:B------:R-:W-:-:S04]  /*0290*/  LOP3.LUT R3, R3, 0x40, RZ, 0xc0, !PT ;  /* 0x0000004003037812 */ /* 0x000fc800078ec0ff */
[----:B------:R-:W-:-:S04]  /*02a0*/  IADD3 R3, P0, R3, UR6, RZ ;  /* 0x0000000603037c10 */ /* 0x000fc8000ff1e0ff */
[C---:B------:R-:W-:Y:S01]  /*02b0*/  LEA R18, P1, R8.reuse, R3, 0x2 ;  /* 0x0000000308127211 */ /* 0x040fe200078210ff */
[----:B------:R-:W-:Y:S01]  /*02c0*/  IMAD.X R19, RZ, RZ, UR7, P0 ;  /* 0x00000007ff137e24 */ /* 0x000fe200080e06ff */
[----:B---3--:R-:W-:Y:S02]  /*02d0*/  SHF.R.U32.HI R5, RZ, 0x1b, R21 ;  /* 0x0000001bff057819 */ /* 0x008fe40000011615 */
[----:B----4-:R-:W-:Y:S02]  /*02e0*/  SHF.R.U32.HI R3, RZ, 0x1b, R23 ;  /* 0x0000001bff037819 */ /* 0x010fe40000011617 */
[----:B------:R-:W-:Y:S02]  /*02f0*/  LEA.HI.X R19, R8, R19, R9, 0x2, P1 ;  /* 0x0000001308137211 */ /* 0x000fe400008f1409 */
[----:B-----5:R-:W-:Y:S02]  /*0300*/  SHF.R.U32.HI R25, RZ, 0x19, R13 ;  /* 0x00000019ff197819 */ /* 0x020fe4000001160d */
[----:B------:R-:W-:-:S02]  /*0310*/  LOP3.LUT R3, R3, 0x10, RZ, 0xc0, !PT ;  /* 0x0000001003037812 */ /* 0x000fc400078ec0ff */
[----:B------:R-:W-:Y:S02]  /*0320*/  LOP3.LUT R9, R5, 0x10, RZ, 0xc0, !PT ;  /* 0x0000001005097812 */ /* 0x000fe400078ec0ff */
[----:B------:R-:W-:Y:S02]  /*0330*/  SHF.R.U32.HI R5, RZ, 0x1b, R7 ;  /* 0x0000001bff057819 */ /* 0x000fe40000011607 */
[----:B------:R-:W-:Y:S02]  /*0340*/  LOP3.LUT R25, R25, 0x40, RZ, 0xc0, !PT ;  /* 0x0000004019197812 */ /* 0x000fe400078ec0ff */
[----:B------:R-:W-:Y:S02]  /*0350*/  IADD3 R3, P1, R22, R3, RZ ;  /* 0x0000000316037210 */ /* 0x000fe40007f3e0ff */
[----:B------:R-:W-:Y:S02]  /*0360*/  IADD3 R9, P0, R20, R9, RZ ;  /* 0x0000000914097210 */ /* 0x000fe40007f1e0ff */
[----:B------:R-:W-:-:S02]  /*0370*/  LOP3.LUT R5, R5, 0x10, RZ, 0xc0, !PT ;  /* 0x0000001005057812 */ /* 0x000fc400078ec0ff */
[----:B------:R-:W-:Y:S02]  /*0380*/  IADD3 R25, P2, R25, UR6, RZ ;  /* 0x0000000619197c10 */ /* 0x000fe4000ff5e0ff */
[----:B------:R-:W-:Y:S01]  /*0390*/  IADD3.X R20, RZ, R23, RZ, P1, !PT ;  /* 0x00000017ff147210 */ /* 0x000fe20000ffe4ff */
[----:B------:R-:W-:Y:S01]  /*03a0*/  IMAD.X R22, RZ, RZ, R21, P0 ;  /* 0x000000ffff167224 */ /* 0x000fe200000e0615 */
[----:B------:R-:W-:Y:S02]  /*03b0*/  IADD3 R8, P1, R6, R5, RZ ;  /* 0x0000000506087210 */ /* 0x000fe40007f3e0ff */
[----:B------:R-:W-:Y:S01]  /*03c0*/  LEA R24, P0, R12, R25, 0x2 ;  /* 0x000000190c187211 */ /* 0x000fe200078010ff */
[----:B------:R-:W-:Y:S01]  /*03d0*/  IMAD.X R25, RZ, RZ, UR7, P2 ;  /* 0x00000007ff197e24 */ /* 0x000fe200090e06ff */
[C---:B------:R-:W-:Y:S01]  /*03e0*/  SHF.L.U64.HI R5, R3.reuse, 0x6, R20 ;  /* 0x0000000603057819 */ /* 0x040fe20000010214 */
[----:B------:R-:W-:Y:S01]  /*03f0*/  IMAD.SHL.U32 R3, R3, 0x40, RZ ;  /* 0x0000004003037824 */ /* 0x000fe200078e00ff */
[----:B------:R-:W-:-:S02]  /*0400*/  SHF.L.U64.HI R22, R9, 0xa, R22 ;  /* 0x0000000a09167819 */ /* 0x000fc40000010216 */
[----:B------:R-:W-:Y:S01]  /*0410*/  LEA.HI.X R25, R12, R25, R13, 0x2, P0 ;  /* 0x000000190c197211 */ /* 0x000fe200000f140d */
[----:B------:R-:W-:Y:S01]  /*0420*/  IMAD.X R23, RZ, RZ, R7, P1 ;  /* 0x000000ffff177224 */ /* 0x000fe200008e0607 */
[----:B------:R-:W-:Y:S01]  /*0430*/  IADD3 R12, P0, R3, R18, RZ ;  /* 0x00000012030c7210 */ /* 0x000fe20007f1e0ff */
[----:B------:R-:W0:Y:S01]  /*0440*/  LDC.64 R6, c[0x0][0x240] ;  /* 0x00009000ff067b82 */ /* 0x000e220000000a00 */
[----:B------:R-:W-:Y:S02]  /*0450*/  SHF.L.U32 R9, R9, 0xa, RZ ;  /* 0x0000000a09097819 */ /* 0x000fe400000006ff */
[C---:B------:R-:W-:Y:S01]  /*0460*/  SHF.L.U64.HI R23, R8.reuse, 0xa, R23 ;  /* 0x0000000a08177819 */ /* 0x040fe20000010217 */
[----:B------:R-:W-:Y:S01]  /*0470*/  IMAD.X R13, R5, 0x1, R19, P0 ;  /* 0x00000001050d7824 */ /* 0x000fe200000e0613 */
[----:B------:R-:W-:Y:S01]  /*0480*/  IADD3 R26, P0, R9, R12, RZ ;  /* 0x0000000c091a7210 */ /* 0x000fe20007f1e0ff */
[----:B------:R-:W-:-:S04]  /*0490*/  IMAD.SHL.U32 R8, R8, 0x400, RZ ;  /* 0x0000040008087824 */ /* 0x000fc800078e00ff */
[----:B------:R-:W-:Y:S01]  /*04a0*/  IMAD.X R27, R22, 0x1, R13, P0 ;  /* 0x00000001161b7824 */ /* 0x000fe200000e060d */
[----:B------:R-:W-:Y:S02]  /*04b0*/  IADD3 R12, P0, R8, R12, RZ ;  /* 0x0000000c080c7210 */ /* 0x000fe40007f1e0ff */
[----:B------:R-:W-:-:S03]  /*04c0*/  SHF.L.U32 R21, R17, 0xc, RZ ;  /* 0x0000000c11157819 */ /* 0x000fc600000006ff */
[----:B------:R-:W-:Y:S02]  /*04d0*/  IMAD.X R13, R23, 0x1, R13, P0 ;  /* 0x00000001170d7824 */ /* 0x000fe400000e060d */
[----:B------:R-:W-:Y:S01]  /*04e0*/  IMAD.WIDE R26, R21, 0x4, R26 ;  /* 0x00000004151a7825 */ /* 0x000fe200078e021a */
[----:B------:R-:W-:-:S03]  /*04f0*/  IADD3 R17, P0, R24, R3, RZ ;  /* 0x0000000318117210 */ /* 0x000fc60007f1e0ff */
[----:B------:R-:W-:Y:S01]  /*0500*/  IMAD.WIDE R12, R21, 0x4, R12 ;  /* 0x00000004150c7825 */ /* 0x000fe200078e020c */
[----:B------:R-:W2:Y:S01]  /*0510*/  LDG.E.EL R20, desc[UR4][R26.64] ;  /* 0x000000041a147981 */ /* 0x000ea2000c2e1900 */
[----:B------:R-:W-:-:S03]  /*0520*/  IADD3 R28, P1, R17, R9, RZ ;  /* 0x00000009111c7210 */ /* 0x000fc60007f3e0ff */
[----:B------:R1:W3:Y:S02]  /*0530*/  LDG.E.EL R26, desc[UR4][R12.64] ;  /* 0x000000040c1a7981 */ /* 0x0002e4000c2e1900 */
[----:B-1----:R-:W-:Y:S01]  /*0540*/  IMAD.X R13, R25, 0x1, R5, P0 ;  /* 0x00000001190d7824 */ /* 0x002fe200000e0605 */
[----:B------:R-:W-:-:S03]  /*0550*/  IADD3 R12, P2, R8, R17, RZ ;  /* 0x00000011080c7210 */ /* 0x000fc60007f5e0ff */
[----:B------:R-:W-:Y:S02]  /*0560*/  IMAD.X R29, R13, 0x1, R22, P1 ;  /* 0x000000010d1d7824 */ /* 0x000fe400008e0616 */
[----:B0-----:R-:W-:-:S04]  /*0570*/  IMAD.WIDE R16, R16, 0x4, R6 ;  /* 0x0000000410107825 */ /* 0x001fc800078e0206 */
[----:B------:R-:W-:Y:S02]  /*0580*/  IMAD.WIDE R6, R21, 0x4, R28 ;  /* 0x0000000415067825 */ /* 0x000fe400078e021c */
[----:B------:R-:W0:Y:S01]  /*0590*/  LDC.64 R28, c[0x0][0x250] ;  /* 0x00009400ff1c7b82 */ /* 0x000e220000000a00 */
[----:B------:R-:W4:Y:S04]  /*05a0*/  LDG.E.EL.64 R16, desc[UR4][R16.64] ;  /* 0x0000000410107981 */ /* 0x000f28000c2e1b00 */
[----:B------:R-:W2:Y:S01]  /*05b0*/  LDG.E.EL R6, desc[UR4][R6.64] ;  /* 0x0000000406067981 */ /* 0x000ea2000c2e1900 */
[----:B0-----:R-:W-:-:S06]  /*05c0*/  IMAD.WIDE R28, R4, 0x8, R28 ;  /* 0x00000008041c7825 */ /* 0x001fcc00078e021c */
[----:B------:R-:W5:Y:S01]  /*05d0*/  LDG.E.EL.64 R28, desc[UR4][R28.64] ;  /* 0x000000041c1c7981 */ /* 0x000f62000c2e1b00 */
[----:B------:R-:W-:-:S03]  /*05e0*/  IADD3.X R13, R23, R13, RZ, P2, !PT ;  /* 0x0000000d170d7210 */ /* 0x000fc600017fe4ff */
[----:B------:R-:W-:-:S06]  /*05f0*/  IMAD.WIDE R12, R21, 0x4, R12 ;  /* 0x00000004150c7825 */ /* 0x000fcc00078e020c */
[----:B------:R-:W3:Y:S01]  /*0600*/  LDG.E.EL R12, desc[UR4][R12.64] ;  /* 0x000000040c0c7981 */ /* 0x000ee2000c2e1900 */
[----:B--2---:R-:W-:-:S04]  /*0610*/  FADD R27, -R20, R6 ;  /* 0x00000006141b7221 */ /* 0x004fc80000000100 */
[----:B----4-:R-:W-:Y:S01]  /*0620*/  FFMA R7, R16, R27, R20 ;  /* 0x0000001b10077223 */ /* 0x010fe20000000014 */
[----:B-----5:R-:W-:-:S04]  /*0630*/  SHF.R.U32.HI R27, RZ, 0x1b, R29 ;  /* 0x0000001bff1b7819 */ /* 0x020fc8000001161d */
[----:B------:R-:W-:-:S04]  /*0640*/  LOP3.LUT R27, R27, 0x10, RZ, 0xc0, !PT ;  /* 0x000000101b1b7812 */ /* 0x000fc800078ec0ff */
[----:B------:R-:W-:-:S05]  /*0650*/  IADD3 R20, P0, R28, R27, RZ ;  /* 0x0000001b1c147210 */ /* 0x000fca0007f1e0ff */
[----:B------:R-:W-:-:S05]  /*0660*/  IMAD.X R27, RZ, RZ, R29, P0 ;  /* 0x000000ffff1b7224 */ /* 0x000fca00000e061d */
[C---:B------:R-:W-:Y:S01]  /*0670*/  SHF.L.U64.HI R6, R20.reuse, 0x6, R27 ;  /* 0x0000000614067819 */ /* 0x040fe2000001021b */
[----:B------:R-:W-:Y:S02]  /*0680*/  IMAD.SHL.U32 R20, R20, 0x40, RZ ;  /* 0x0000004014147824 */ /* 0x000fe400078e00ff */
[----:B---3--:R-:W-:-:S03]  /*0690*/  FADD R13, -R26, R12 ;  /* 0x0000000c1a0d7221 */ /* 0x008fc60000000100 */
[----:B------:R-:W-:Y:S01]  /*06a0*/  IADD3 R18, P0, R20, R18, RZ ;  /* 0x0000001214127210 */ /* 0x000fe20007f1e0ff */
[----:B------:R-:W-:-:S03]  /*06b0*/  FFMA R12, R16, R13, R26 ;  /* 0x0000000d100c7223 */ /* 0x000fc6000000001a */
[----:B------:R-:W-:Y:S02]  /*06c0*/  IADD3.X R19, R6, R19, RZ, P0, !PT ;  /* 0x0000001306137210 */ /* 0x000fe400007fe4ff */
[----:B------:R-:W-:-:S05]  /*06d0*/  IADD3 R26, P0, R18, R8, RZ ;  /* 0x00000008121a7210 */ /* 0x000fca0007f1e0ff */
[----:B------:R-:W-:Y:S01]  /*06e0*/  IMAD.X R27, R19, 0x1, R23, P0 ;  /* 0x00000001131b7824 */ /* 0x000fe200000e0617 */
[----:B------:R-:W-:-:S05]  /*06f0*/  IADD3 R18, P0, R18, R9, RZ ;  /* 0x0000000912127210 */ /* 0x000fca0007f1e0ff */
[----:B------:R-:W-:Y:S01]  /*0700*/  IMAD.X R19, R19, 0x1, R22, P0 ;  /* 0x0000000113137824 */ /* 0x000fe200000e0616 */
[----:B------:R-:W-:Y:S01]  /*0710*/  IADD3 R28, P0, R20, R24, RZ ;  /* 0x00000018141c7210 */ /* 0x000fe20007f1e0ff */
[----:B------:R-:W-:-:S03]  /*0720*/  IMAD.WIDE R26, R21, 0x4, R26 ;  /* 0x00000004151a7825 */ /* 0x000fc600078e021a */
[----:B------:R-:W-:Y:S01]  /*0730*/  IADD3.X R29, R6, R25, RZ, P0, !PT ;  /* 0x00000019061d7210 */ /* 0x000fe200007fe4ff */
[----:B------:R-:W-:Y:S01]  /*0740*/  IMAD.WIDE R18, R21, 0x4, R18 ;  /* 0x0000000415127825 */ /* 0x000fe200078e0212 */
[----:B------:R-:W-:Y:S01]  /*0750*/  IADD3 R24, P0, R28, R8, RZ ;  /* 0x000000081c187210 */ /* 0x000fe20007f1e0ff */
[----:B------:R-:W2:Y:S04]  /*0760*/  LDG.E.EL R13, desc[UR4][R26.64] ;  /* 0x000000041a0d7981 */ /* 0x000ea8000c2e1900 */
[----:B------:R-:W-:Y:S01]  /*0770*/  IMAD.X R25, R29, 0x1, R23, P0 ;  /* 0x000000011d197824 */ /* 0x000fe200000e0617 */
[----:B------:R0:W3:Y:S01]  /*0780*/  LDG.E.EL R26, desc[UR4][R18.64] ;  /* 0x00000004121a7981 */ /* 0x0000e2000c2e1900 */
[----:B------:R-:W-:-:S06]  /*0790*/  IMAD.WIDE R24, R21, 0x4, R24 ;  /* 0x0000000415187825 */ /* 0x000fcc00078e0218 */
[----:B------:R-:W2:Y:S01]  /*07a0*/  LDG.E.EL R24, desc[UR4][R24.64] ;  /* 0x0000000418187981 */ /* 0x000ea2000c2e1900 */
[----:B0-----:R-:W-:-:S05]  /*07b0*/  IADD3 R18, P1, R28, R9, RZ ;  /* 0x000000091c127210 */ /* 0x001fca0007f3e0ff */
[----:B------:R-:W-:Y:S02]  /*07c0*/  IMAD.X R19, R29, 0x1, R22, P1 ;  /* 0x000000011d137824 */ /* 0x000fe400008e0616 */
[----:B------:R-:W-:-:S05]  /*07d0*/  IMAD.WIDE R18, R21, 0x4, R18 ;  /* 0x0000000415127825 */ /* 0x000fca00078e0212 */
[----:B------:R0:W3:Y:S02]  /*07e0*/  LDG.E.EL R27, desc[UR4][R18.64] ;  /* 0x00000004121b7981 */ /* 0x0000e4000c2e1900 */
[----:B0-----:R-:W0:Y:S02]  /*07f0*/  LDC.64 R18, c[0x0][0x258] ;  /* 0x00009600ff127b82 */ /* 0x001e240000000a00 */
[----:B0-----:R-:W-:-:S06]  /*0800*/  IMAD.WIDE R18, R4, 0x4, R18 ;  /* 0x0000000404127825 */ /* 0x001fcc00078e0212 */
[----:B------:R-:W4:Y:S01]  /*0810*/  LDG.E.EL R19, desc[UR4][R18.64] ;  /* 0x0000000412137981 */ /* 0x000f22000c2e1900 */
[----:B--2---:R-:W-:-:S04]  /*0820*/  FADD R28, -R13, R24 ;  /* 0x000000180d1c7221 */ /* 0x004fc80000000100 */
[----:B------:R-:W-:Y:S01]  /*0830*/  FFMA R13, R16, R28, R13 ;  /* 0x0000001c100d7223 */ /* 0x000fe2000000000d */
[----:B------:R-:W-:Y:S01]  /*0840*/  SHF.R.U32.HI R28, RZ, 0x19, R11 ;  /* 0x00000019ff1c7819 */ /* 0x000fe2000001160b */
[----:B---3--:R-:W-:-:S04]  /*0850*/  FADD R27, -R26, R27 ;  /* 0x0000001b1a1b7221 */ /* 0x008fc80000000100 */
[----:B------:R-:W-:Y:S01]  /*0860*/  FFMA R24, R16, R27, R26 ;  /* 0x0000001b10187223 */ /* 0x000fe2000000001a */
[----:B------:R-:W-:-:S04]  /*0870*/  LOP3.LUT R27, R28, 0x40, RZ, 0xc0, !PT ;  /* 0x000000401c1b7812 */ /* 0x000fc800078ec0ff */
[----:B------:R-:W-:-:S04]  /*0880*/  IADD3 R27, P0, R27, UR6, RZ ;  /* 0x000000061b1b7c10 */ /* 0x000fc8000ff1e0ff */
[C---:B------:R-:W-:Y:S02]  /*0890*/  LEA R16, P1, R10.reuse, R27, 0x2 ;  /* 0x0000001b0a107211 */ /* 0x040fe400078210ff */
[----:B------:R-:W-:Y:S02]  /*08a0*/  IADD3.X R25, RZ, UR7, RZ, P0, !PT ;  /* 0x00000007ff197c10 */ /* 0x000fe400087fe4ff */
[----:B------:R-:W-:Y:S02]  /*08b0*/  IADD3 R27, P0, R16, R3, RZ ;  /* 0x00000003101b7210 */ /* 0x000fe40007f1e0ff */
[----:B------:R-:W-:-:S05]  /*08c0*/  LEA.HI.X R25, R10, R25, R11, 0x2, P1 ;  /* 0x000000190a197211 */ /* 0x000fca00008f140b */
[----:B------:R-:W-:Y:S01]  /*08d0*/  IMAD.X R26, R25, 0x1, R5, P0 ;  /* 0x00000001191a7824 */ /* 0x000fe200000e0605 */
[----:B------:R-:W-:-:S05]  /*08e0*/  IADD3 R10, P0, R27, R9, RZ ;  /* 0x000000091b0a7210 */ /* 0x000fca0007f1e0ff */
[----:B------:R-:W-:Y:S01]  /*08f0*/  IMAD.X R11, R26, 0x1, R22, P0 ;  /* 0x000000011a0b7824 */ /* 0x000fe200000e0616 */
[----:B------:R-:W-:Y:S02]  /*0900*/  IADD3 R28, P0, R8, R27, RZ ;  /* 0x0000001b081c7210 */ /* 0x000fe40007f1e0ff */
[----:B------:R-:W-:-:S04]  /*0910*/  SHF.R.U32.HI R27, RZ, 0x19, R15 ;  /* 0x00000019ff1b7819 */ /* 0x000fc8000001160f */
[----:B------:R-:W-:Y:S02]  /*0920*/  LOP3.LUT R27, R27, 0x40, RZ, 0xc0, !PT ;  /* 0x000000401b1b7812 */ /* 0x000fe400078ec0ff */
[----:B------:R-:W-:Y:S02]  /*0930*/  IADD3.X R29, R23, R26, RZ, P0, !PT ;  /* 0x0000001a171d7210 */ /* 0x000fe400007fe4ff */
[----:B------:R-:W-:-:S04]  /*0940*/  IADD3 R27, P0, R27, UR6, RZ ;  /* 0x000000061b1b7c10 */ /* 0x000fc8000ff1e0ff */
[----:B------:R-:W-:Y:S01]  /*0950*/  LEA R26, P1, R14, R27, 0x2 ;  /* 0x0000001b0e1a7211 */ /* 0x000fe200078210ff */
[----:B------:R-:W-:-:S05]  /*0960*/  IMAD.X R27, RZ, RZ, UR7, P0 ;  /* 0x00000007ff1b7e24 */ /* 0x000fca00080e06ff */
[----:B------:R-:W-:Y:S02]  /*0970*/  LEA.HI.X R14, R14, R27, R15, 0x2, P1 ;  /* 0x0000001b0e0e7211 */ /* 0x000fe400008f140f */
[----:B------:R-:W-:-:S05]  /*0980*/  IADD3 R15, P0, R26, R3, RZ ;  /* 0x000000031a0f7210 */ /* 0x000fca0007f1e0ff */
[----:B------:R-:W-:Y:S01]  /*0990*/  IMAD.X R3, R14, 0x1, R5, P0 ;  /* 0x000000010e037824 */ /* 0x000fe200000e0605 */
[----:B------:R-:W-:Y:S01]  /*09a0*/  IADD3 R4, P0, R15, R9, RZ ;  /* 0x000000090f047210 */ /* 0x000fe20007f1e0ff */
[----:B------:R-:W-:-:S03]  /*09b0*/  IMAD.WIDE R10, R21, 0x4, R10 ;  /* 0x00000004150a7825 */ /* 0x000fc600078e020a */
[----:B------:R-:W-:Y:S01]  /*09c0*/  IADD3.X R5, R3, R22, RZ, P0, !PT ;  /* 0x0000001603057210 */ /* 0x000fe200007fe4ff */
[C---:B------:R-:W-:Y:S01]  /*09d0*/  IMAD.WIDE R28, R21.reuse, 0x4, R28 ;  /* 0x00000004151c7825 */ /* 0x040fe200078e021c */
[----:B------:R-:W-:Y:S01]  /*09e0*/  IADD3 R16, P0, R20, R16, RZ ;  /* 0x0000001014107210 */ /* 0x000fe20007f1e0ff */
[----:B------:R-:W2:Y:S01]  /*09f0*/  LDG.E.EL R10, desc[UR4][R10.64] ;  /* 0x000000040a0a7981 */ /* 0x000ea2000c2e1900 */
[----:B------:R-:W-:Y:S01]  /*0a00*/  IADD3 R20, P1, R20, R26, RZ ;  /* 0x0000001a14147210 */ /* 0x000fe20007f3e0ff */
[----:B------:R-:W-:-:S04]  /*0a10*/  IMAD.WIDE R4, R21, 0x4, R4 ;  /* 0x0000000415047825 */ /* 0x000fc800078e0204 */
[C---:B------:R-:W-:Y:S01]  /*0a20*/  IMAD.X R25, R6.reuse, 0x1, R25, P0 ;  /* 0x0000000106197824 */ /* 0x040fe200000e0619 */
[----:B------:R0:W2:Y:S01]  /*0a30*/  LDG.E.EL R26, desc[UR4][R4.64] ;  /* 0x00000004041a7981 */ /* 0x0000a2000c2e1900 */
[----:B------:R-:W-:Y:S01]  /*0a40*/  IMAD.X R6, R6, 0x1, R14, P1 ;  /* 0x0000000106067824 */ /* 0x000fe200008e060e */
[----:B------:R-:W-:Y:S02]  /*0a50*/  IADD3 R14, P0, R8, R15, RZ ;  /* 0x0000000f080e7210 */ /* 0x000fe40007f1e0ff */
[----:B------:R1:W3:Y:S01]  /*0a60*/  LDG.E.EL R11, desc[UR4][R28.64] ;  /* 0x000000041c0b7981 */ /* 0x0002e2000c2e1900 */
[----:B------:R-:W-:Y:S02]  /*0a70*/  IADD3 R30, P4, R20, R9, RZ ;  /* 0x00000009141e7210 */ /* 0x000fe40007f9e0ff */
[----:B0-----:R-:W-:Y:S02]  /*0a80*/  IADD3 R4, P1, R16, R8, RZ ;  /* 0x0000000810047210 */ /* 0x001fe40007f3e0ff */
[----:B------:R-:W-:-:S02]  /*0a90*/  IADD3 R8, P2, R20, R8, RZ ;  /* 0x0000000814087210 */ /* 0x000fc40007f5e0ff */
[----:B-1----:R-:W-:Y:S01]  /*0aa0*/  IADD3 R28, P3, R16, R9, RZ ;  /* 0x00000009101c7210 */ /* 0x002fe20007f7e0ff */
[C---:B------:R-:W-:Y:S01]  /*0ab0*/  IMAD.X R5, R25.reuse, 0x1, R23, P1 ;  /* 0x0000000119057824 */ /* 0x040fe200008e0617 */
[----:B------:R-:W-:Y:S01]  /*0ac0*/  IADD3.X R15, R23, R3, RZ, P0, !PT ;  /* 0x00000003170f7210 */ /* 0x000fe200007fe4ff */
[--C-:B------:R-:W-:Y:S01]  /*0ad0*/  IMAD.X R31, R6, 0x1, R22.reuse, P4 ;  /* 0x00000001061f7824 */ /* 0x100fe200020e0616 */
[----:B------:R-:W-:Y:S01]  /*0ae0*/  IADD3.X R9, R6, R23, RZ, P2, !PT ;  /* 0x0000001706097210 */ /* 0x000fe200017fe4ff */
[----:B------:R-:W-:Y:S02]  /*0af0*/  IMAD.X R29, R25, 0x1, R22, P3 ;  /* 0x00000001191d7824 */ /* 0x000fe400018e0616 */
[----:B------:R-:W0:Y:S01]  /*0b00*/  LDC.64 R22, c[0x0][0x260] ;  /* 0x00009800ff167b82 */ /* 0x000e220000000a00 */
[----:B------:R-:W-:-:S04]  /*0b10*/  IMAD.WIDE R14, R21, 0x4, R14 ;  /* 0x00000004150e7825 */ /* 0x000fc800078e020e */
[C---:B------:R-:W-:Y:S02]  /*0b20*/  IMAD.WIDE R4, R21.reuse, 0x4, R4 ;  /* 0x0000000415047825 */ /* 0x040fe400078e0204 */
[----:B------:R-:W3:Y:S02]  /*0b30*/  LDG.E.EL R14, desc[UR4][R14.64] ;  /* 0x000000040e0e7981 */ /* 0x000ee4000c2e1900 */
[C---:B------:R-:W-:Y:S02]  /*0b40*/  IMAD.WIDE R28, R21.reuse, 0x4, R28 ;  /* 0x00000004151c7825 */ /* 0x040fe400078e021c */
[----:B------:R-:W5:Y:S02]  /*0b50*/  LDG.E.EL R4, desc[UR4][R4.64] ;  /* 0x0000000404047981 */ /* 0x000f64000c2e1900 */
[C---:B------:R-:W-:Y:S02]  /*0b60*/  IMAD.WIDE R8, R21.reuse, 0x4, R8 ;  /* 0x0000000415087825 */ /* 0x040fe400078e0208 */
[----:B------:R-:W5:Y:S02]  /*0b70*/  LDG.E.EL R28, desc[UR4][R28.64] ;  /* 0x000000041c1c7981 */ /* 0x000f64000c2e1900 */
[----:B------:R-:W-:-:S02]  /*0b80*/  IMAD.WIDE R30, R21, 0x4, R30 ;  /* 0x00000004151e7825 */ /* 0x000fc400078e021e */
[----:B------:R-:W5:Y:S04]  /*0b90*/  LDG.E.EL R9, desc[UR4][R8.64] ;  /* 0x0000000408097981 */ /* 0x000f68000c2e1900 */
[----:B------:R-:W5:Y:S01]  /*0ba0*/  LDG.E.EL R31, desc[UR4][R30.64] ;  /* 0x000000041e1f7981 */ /* 0x000f62000c2e1900 */
[----:B0-----:R-:W-:Y:S02]  /*0bb0*/  IMAD.WIDE R22, R2, 0x4, R22 ;  /* 0x0000000402167825 */ /* 0x001fe400078e0216 */
[----:B------:R-:W0:Y:S04]  /*0bc0*/  LDC.64 R2, c[0x0][0x210] ;  /* 0x00008400ff027b82 */ /* 0x000e280000000a00 */
[----:B------:R-:W5:Y:S01]  /*0bd0*/  LDG.E.EL R22, desc[UR4][R22.64] ;  /* 0x0000000416167981 */ /* 0x000f62000c2e1900 */
[----:B------:R-:W-:Y:S01]  /*0be0*/  FADD R13, -R12, R13 ;  /* 0x0000000d0c0d7221 */ /* 0x000fe20000000100 */
[----:B------:R-:W-:-:S03]  /*0bf0*/  FADD R24, -R7, R24 ;  /* 0x0000001807187221 */ /* 0x000fc60000000100 */
[C---:B----4-:R-:W-:Y:S01]  /*0c00*/  FFMA R13, R19.reuse, R13, R12 ;  /* 0x0000000d130d7223 */ /* 0x050fe2000000000c */
[----:B------:R-:W-:-:S04]  /*0c10*/  FFMA R24, R19, R24, R7 ;  /* 0x0000001813187223 */ /* 0x000fc80000000007 */
[----:B------:R-:W-:Y:S01]  /*0c20*/  FADD R24, -R13, R24 ;  /* 0x000000180d187221 */ /* 0x000fe20000000100 */
[----:B0-----:R-:W-:-:S04]  /*0c30*/  IMAD.WIDE R2, R0, 0x4, R2 ;  /* 0x0000000400027825 */ /* 0x001fc800078e0202 */
[----:B--2---:R-:W-:-:S04]  /*0c40*/  FADD R26, -R10, R26 ;  /* 0x0000001a0a1a7221 */ /* 0x004fc80000000100 */
[----:B------:R-:W-:Y:S01]  /*0c50*/  FFMA R26, R17, R26, R10 ;  /* 0x0000001a111a7223 */ /* 0x000fe2000000000a */
[----:B---3--:R-:W-:-:S04]  /*0c60*/  FADD R6, -R11, R14 ;  /* 0x0000000e0b067221 */ /* 0x008fc80000000100 */
[----:B------:R-:W-:Y:S01]  /*0c70*/  FFMA R6, R17, R6, R11 ;  /* 0x0000000611067223 */ /* 0x000fe2000000000b */
[----:B-----5:R-:W-:Y:S01]  /*0c80*/  FADD R15, -R4, R9 ;  /* 0x00000009040f7221 */ /* 0x020fe20000000100 */
[----:B------:R-:W-:-:S03]  /*0c90*/  FADD R5, -R28, R31 ;  /* 0x0000001f1c057221 */ /* 0x000fc60000000100 */
[C---:B------:R-:W-:Y:S01]  /*0ca0*/  FFMA R15, R17.reuse, R15, R4 ;  /* 0x0000000f110f7223 */ /* 0x040fe20000000004 */
[----:B------:R-:W-:-:S03]  /*0cb0*/  FFMA R5, R17, R5, R28 ;  /* 0x0000000511057223 */ /* 0x000fc6000000001c */
[----:B------:R-:W-:Y:S01]  /*0cc0*/  FADD R15, -R6, R15 ;  /* 0x0000000f060f7221 */ /* 0x000fe20000000100 */
[----:B------:R-:W-:-:S03]  /*0cd0*/  FADD R5, -R26, R5 ;  /* 0x000000051a057221 */ /* 0x000fc60000000100 */
[C---:B------:R-:W-:Y:S01]  /*0ce0*/  FFMA R15, R19.reuse, R15, R6 ;  /* 0x0000000f130f7223 */ /* 0x040fe20000000006 */
[----:B------:R-:W-:-:S04]  /*0cf0*/  FFMA R26, R19, R5, R26 ;  /* 0x00000005131a7223 */ /* 0x000fc8000000001a */
[----:B------:R-:W-:Y:S01]  /*0d00*/  FADD R26, -R15, R26 ;  /* 0x0000001a0f1a7221 */ /* 0x000fe20000000100 */
[----:B------:R-:W-:-:S03]  /*0d10*/  FFMA R24, R22, R24, R13 ;  /* 0x0000001816187223 */ /* 0x000fc6000000000d */
[----:B------:R-:W-:-:S05]  /*0d20*/  FFMA R25, R22, R26, R15 ;  /* 0x0000001a16197223 */ /* 0x000fca000000000f */
[----:B------:R-:W-:Y:S01]  /*0d30*/  STG.E.64 desc[UR4][R2.64], R24 ;  /* 0x0000001802007986 */ /* 0x000fe2000c101b04 */
[----:B------:R-:W-:Y:S05]  /*0d40*/  EXIT ;  /* 0x000000000000794d */ /* 0x000fea0003800000 */
.L_x_0:
[----:B------:R-:W-:-:S00]  /*0d50*/  BRA `(.L_x_0) ;  /* 0xfffffffc00fc7947 */ /* 0x000fc0000383ffff */
[----:B------:R-:W-:-:S00]  /*0d60*/  NOP ;  /* 0x0000000000007918 */ /* 0x000fc00000000000 */
        /* <DEDUP_REMOVED lines=9> */
.L_x_1:


//--------------------- .nv.constant0.triton_poi_fused__unsafe_index_add_mul_sub_18 --------------------------
	.section	.nv.constant0.triton_poi_fused__unsafe_index_add_mul_sub_18,"a",@progbits
	.sectionflags	@""
	.align	4
.nv.constant0.triton_poi_fused__unsafe_index_add_mul_sub_18:
	.zero		620
